	.headerflags	@"EF_CUDA_TEXMODE_UNIFIED EF_CUDA_64BIT_ADDRESS EF_CUDA_ACCELERATORS EF_CUDA_SM90 EF_CUDA_VIRTUAL_SM(EF_CUDA_SM90)"
	.elftype	@"ET_EXEC"


//--------------------- .nv.info                  --------------------------
	.section	.nv.info,"",@"SHT_CUDA_INFO"
	.align	4


	//----- nvinfo : EIATTR_REGCOUNT
	.align		4
        /*0000*/ 	.byte	0x04, 0x2f
        /*0002*/ 	.short	(.L_1 - .L_0)
	.align		4
.L_0:
        /*0004*/ 	.word	index@(triton_poi_fused_div_33)
        /*0008*/ 	.word	0x0000001a


	//----- nvinfo : EIATTR_MIN_STACK_SIZE
	.align		4
.L_1:
        /*000c*/ 	.byte	0x04, 0x12
        /*000e*/ 	.short	(.L_3 - .L_2)
	.align		4
.L_2:
        /*0010*/ 	.word	index@(triton_poi_fused_div_33)
        /*0014*/ 	.word	0x00000000


	//----- nvinfo : EIATTR_FRAME_SIZE
	.align		4
.L_3:
        /*0018*/ 	.byte	0x04, 0x11
        /*001a*/ 	.short	(.L_5 - .L_4)
	.align		4
.L_4:
        /*001c*/ 	.word	index@(triton_poi_fused_div_33)
        /*0020*/ 	.word	0x00000000


	//----- nvinfo : EIATTR_MIN_STACK_SIZE
	.align		4
.L_5:
        /*0024*/ 	.byte	0x04, 0x12
        /*0026*/ 	.short	(.L_7 - .L_6)
	.align		4
.L_6:
        /*0028*/ 	.word	index@(triton_poi_fused_div_33)
        /*002c*/ 	.word	0x00000000
.L_7:


//--------------------- .nv.info.triton_poi_fused_div_33 --------------------------
	.section	.nv.info.triton_poi_fused_div_33,"",@"SHT_CUDA_INFO"
	.sectionflags	@""
	.align	4


	//----- nvinfo : EIATTR_CUDA_API_VERSION
	.align		4
        /*0000*/ 	.byte	0x04, 0x37
        /*0002*/ 	.short	(.L_9 - .L_8)
.L_8:
        /*0004*/ 	.word	0x0000007c


	//----- nvinfo : EIATTR_KPARAM_INFO
	.align		4
.L_9:
        /*0008*/ 	.byte	0x04, 0x17
        /*000a*/ 	.short	(.L_11 - .L_10)
.L_10:
        /*000c*/ 	.word	0x00000000
        /*0010*/ 	.short	0x0002
        /*0012*/ 	.short	0x0010
        /*0014*/ 	.byte	0x00, 0xf0, 0x11, 0x00


	//----- nvinfo : EIATTR_KPARAM_INFO
	.align		4
.L_11:
        /*0018*/ 	.byte	0x04, 0x17
        /*001a*/ 	.short	(.L_13 - .L_12)
.L_12:
        /*001c*/ 	.word	0x00000000
        /*0020*/ 	.short	0x0001
        /*0022*/ 	.short	0x0008
        /*0024*/ 	.byte	0x00, 0xf4, 0x21, 0x00


	//----- nvinfo : EIATTR_KPARAM_INFO
	.align		4
.L_13:
        /*0028*/ 	.byte	0x04, 0x17
        /*002a*/ 	.short	(.L_15 - .L_14)
.L_14:
        /*002c*/ 	.word	0x00000000
        /*0030*/ 	.short	0x0000
        /*0032*/ 	.short	0x0000
        /*0034*/ 	.byte	0x00, 0xf4, 0x21, 0x00


	//----- nvinfo : EIATTR_SPARSE_MMA_MASK
	.align		4
.L_15:
        /*0038*/ 	.byte	0x03, 0x50
        /*003a*/ 	.short	0x0000


	//----- nvinfo : EIATTR_MAXREG_COUNT
	.align		4
        /*003c*/ 	.byte	0x03, 0x1b
        /*003e*/ 	.short	0x00ff


	//----- nvinfo : EIATTR_EXIT_INSTR_OFFSETS
	.align		4
        /*0040*/ 	.byte	0x04, 0x1c
        /*0042*/ 	.short	(.L_17 - .L_16)


	//   ....[0]....
.L_16:
        /*0044*/ 	.word	0x00000790


	//----- nvinfo : EIATTR_REQNTID
	.align		4
.L_17:
        /*0048*/ 	.byte	0x04, 0x10
        /*004a*/ 	.short	(.L_19 - .L_18)
.L_18:
        /*004c*/ 	.word	0x00000080
        /*0050*/ 	.word	0x00000001
        /*0054*/ 	.word	0x00000001


	//----- nvinfo : EIATTR_CBANK_PARAM_SIZE
	.align		4
.L_19:
        /*0058*/ 	.byte	0x03, 0x19
        /*005a*/ 	.short	0x0014


	//----- nvinfo : EIATTR_PARAM_CBANK
	.align		4
        /*005c*/ 	.byte	0x04, 0x0a
        /*005e*/ 	.short	(.L_21 - .L_20)
	.align		4
.L_20:
        /*0060*/ 	.word	index@(.nv.constant0.triton_poi_fused_div_33)
        /*0064*/ 	.short	0x0210
        /*0066*/ 	.short	0x0014


	//----- nvinfo : EIATTR_SW_WAR
	.align		4
.L_21:
        /*0068*/ 	.byte	0x04, 0x36
        /*006a*/ 	.short	(.L_23 - .L_22)
.L_22:
        /*006c*/ 	.word	0x00000008
.L_23:


//--------------------- .nv.callgraph             --------------------------
	.section	.nv.callgraph,"",@"SHT_CUDA_CALLGRAPH"
	.align	4
	.sectionentsize	8
	.align		4
        /*0000*/ 	.word	0x00000000
	.align		4
        /*0004*/ 	.word	0xffffffff
	.align		4
        /*0008*/ 	.word	0x00000000
	.align		4
        /*000c*/ 	.word	0xfffffffe
	.align		4
        /*0010*/ 	.word	0x00000000
	.align		4
        /*0014*/ 	.word	0xfffffffd
	.align		4
        /*0018*/ 	.word	0x00000000
	.align		4
        /*001c*/ 	.word	0xfffffffc


//--------------------- .text.triton_poi_fused_div_33 --------------------------
	.section	.text.triton_poi_fused_div_33,"ax",@progbits
	.align	128
        .global         triton_poi_fused_div_33
        .type           triton_poi_fused_div_33,@function
        .size           triton_poi_fused_div_33,(.L_x_1 - triton_poi_fused_div_33)
        .other          triton_poi_fused_div_33,@"STO_CUDA_ENTRY STV_DEFAULT"
triton_poi_fused_div_33:
.text.triton_poi_fused_div_33:
[----:B------:R-:W-:Y:S01]  /*0000*/  LDC R1, c[0x0][0x28] ;  /* 0x00000a00ff017b82 */ /* 0x000fe20000000800 */
[----:B------:R-:W1:Y:S07]  /*0010*/  S2R R0, SR_TID.X ;  /* 0x0000000000007919 */ /* 0x000e6e0000002100 */
[----:B------:R-:W2:Y:S01]  /*0020*/  LDC.64 R2, c[0x0][0x218] ;  /* 0x00008600ff027b82 */ /* 0x000ea20000000a00 */
[----:B------:R-:W-:Y:S01]  /*0030*/  ULDC.64 UR4, c[0x0][0x208] ;  /* 0x0000820000047ab9 */ /* 0x000fe20000000a00 */
[----:B------:R-:W3:Y:S01]  /*0040*/  S2R R7, SR_CTAID.X ;  /* 0x0000000000077919 */ /* 0x000ee20000002500 */
[----:B-1----:R-:W-:Y:S01]  /*0050*/  IMAD.SHL.U32 R0, R0, 0x4, RZ ;  /* 0x0000000400007824 */ /* 0x002fe200078e00ff */
[----:B---3--:R-:W-:-:S04]  /*0060*/  SHF.R.S32.HI R5, RZ, 0x15, R7 ;  /* 0x00000015ff057819 */ /* 0x008fc80000011407 */
[----:B------:R-:W-:Y:S02]  /*0070*/  LOP3.LUT R0, R0, 0x1fc, RZ, 0xc0, !PT ;  /* 0x000001fc00007812 */ /* 0x000fe400078ec0ff */
[----:B------:R-:W-:-:S03]  /*0080*/  SGXT R5, R5, 0x1 ;  /* 0x000000010505781a */ /* 0x000fc60000000200 */
[----:B------:R-:W-:-:S04]  /*0090*/  IMAD R0, R7, 0x400, R0 ;  /* 0x0000040007007824 */ /* 0x000fc800078e0200 */
[----:B------:R-:W-:Y:S01]  /*00a0*/  VIADD R6, R0, 0x200 ;  /* 0x0000020000067836 */ /* 0x000fe20000000000 */
[CC--:B------:R-:W-:Y:S02]  /*00b0*/  LEA.HI R4, R5.reuse, R0.reuse, RZ, 0xc ;  /* 0x0000000005047211 */ /* 0x0c0fe400078f60ff */
[C---:B------:R-:W-:Y:S02]  /*00c0*/  LEA.HI R8, R5.reuse, R0, RZ, 0x12 ;  /* 0x0000000005087211 */ /* 0x040fe400078f90ff */
[----:B------:R-:W-:Y:S02]  /*00d0*/  LOP3.LUT R7, R4, 0xfffff000, RZ, 0xc0, !PT ;  /* 0xfffff00004077812 */ /* 0x000fe400078ec0ff */
[----:B------:R-:W-:Y:S02]  /*00e0*/  SHF.R.S32.HI R8, RZ, 0x12, R8 ;  /* 0x00000012ff087819 */ /* 0x000fe40000011408 */
[CC--:B------:R-:W-:Y:S01]  /*00f0*/  LEA.HI R4, R5.reuse, R6.reuse, RZ, 0xc ;  /* 0x0000000605047211 */ /* 0x0c0fe200078f60ff */
[----:B------:R-:W-:Y:S01]  /*0100*/  IMAD.IADD R7, R0, 0x1, -R7 ;  /* 0x0000000100077824 */ /* 0x000fe200078e0a07 */
[----:B------:R-:W-:-:S03]  /*0110*/  LEA.HI R9, R5, R6, RZ, 0x12 ;  /* 0x0000000605097211 */ /* 0x000fc600078f90ff */
[----:B------:R-:W-:Y:S01]  /*0120*/  IMAD R11, R8, 0x1000, R7 ;  /* 0x00001000080b7824 */ /* 0x000fe200078e0207 */
[----:B------:R-:W-:Y:S02]  /*0130*/  LOP3.LUT R7, R4, 0xfffff000, RZ, 0xc0, !PT ;  /* 0xfffff00004077812 */ /* 0x000fe400078ec0ff */
[----:B------:R-:W-:Y:S01]  /*0140*/  SHF.R.S32.HI R9, RZ, 0x12, R9 ;  /* 0x00000012ff097819 */ /* 0x000fe20000011409 */
[----:B--2---:R-:W-:-:S04]  /*0150*/  IMAD.WIDE R4, R11, 0x4, R2 ;  /* 0x000000040b047825 */ /* 0x004fc800078e0202 */
[----:B------:R-:W-:Y:S02]  /*0160*/  IMAD.IADD R8, R6, 0x1, -R7 ;  /* 0x0000000106087824 */ /* 0x000fe400078e0a07 */
[----:B------:R-:W2:Y:S02]  /*0170*/  LDG.E.EL.128 R4, desc[UR4][R4.64] ;  /* 0x0000000404047981 */ /* 0x000ea4000c2e1d00 */
[----:B------:R-:W-:-:S04]  /*0180*/  IMAD R9, R9, 0x1000, R8 ;  /* 0x0000100009097824 */ /* 0x000fc800078e0208 */
[----:B------:R-:W-:Y:S02]  /*0190*/  IMAD.WIDE R8, R9, 0x4, R2 ;  /* 0x0000000409087825 */ /* 0x000fe400078e0202 */
[----:B------:R-:W1:Y:S04]  /*01a0*/  LDC.64 R2, c[0x0][0x210] ;  /* 0x00008400ff027b82 */ /* 0x000e680000000a00 */
[----:B------:R-:W3:Y:S01]  /*01b0*/  LDG.E.EL.128 R8, desc[UR4][R8.64] ;  /* 0x0000000408087981 */ /* 0x000ee2000c2e1d00 */
[----:B-1----:R-:W-:-:S05]  /*01c0*/  IMAD.WIDE R2, R0, 0x4, R2 ;  /* 0x0000000400027825 */ /* 0x002fca00078e0202 */
[----:B------:R-:W4:Y:S04]  /*01d0*/  LDG.E.128 R16, desc[UR4][R2.64] ;  /* 0x0000000402107981 */ /* 0x000f28000c1e1d00 */
[----:B------:R-:W5:Y:S01]  /*01e0*/  LDG.E.128 R12, desc[UR4][R2.64+0x800] ;  /* 0x00080004020c7981 */ /* 0x000f62000c1e1d00 */
[----:B--2---:R-:W-:Y:S02]  /*01f0*/  FSETP.GT.AND P3, PT, R4, 9.9999999600419720025e-13, PT ;  /* 0x2b8cbccc0400780b */ /* 0x004fe40003f64000 */
[----:B------:R-:W-:Y:S02]  /*0200*/  FSETP.GT.AND P0, PT, R7, 9.9999999600419720025e-13, PT ;  /* 0x2b8cbccc0700780b */ /* 0x000fe40003f04000 */
[----:B------:R-:W-:Y:S02]  /*0210*/  FSETP.GT.AND P1, PT, R6, 9.9999999600419720025e-13, PT ;  /* 0x2b8cbccc0600780b */ /* 0x000fe40003f24000 */
[----:B------:R-:W-:-:S02]  /*0220*/  FSETP.GT.AND P5, PT, R5, 9.9999999600419720025e-13, PT ;  /* 0x2b8cbccc0500780b */ /* 0x000fc40003fa4000 */
[----:B------:R-:W-:Y:S02]  /*0230*/  FSETP.NAN.AND P6, PT, R4, R4, PT ;  /* 0x000000040400720b */ /* 0x000fe40003fc8000 */
[C---:B------:R-:W-:Y:S02]  /*0240*/  FSETP.NAN.AND P4, PT, R7.reuse, R7, PT ;  /* 0x000000070700720b */ /* 0x040fe40003f88000 */
[----:B---3--:R-:W-:Y:S02]  /*0250*/  FSETP.GT.AND P2, PT, R8, 9.9999999600419720025e-13, PT ;  /* 0x2b8cbccc0800780b */ /* 0x008fe40003f44000 */
[----:B------:R-:W-:Y:S02]  /*0260*/  @!P3 FSEL R4, R4, 9.9999999600419720025e-13, P6 ;  /* 0x2b8cbccc0404b808 */ /* 0x000fe40003000000 */
[----:B------:R-:W-:Y:S02]  /*0270*/  @!P0 FSEL R7, R7, 9.9999999600419720025e-13, P4 ;  /* 0x2b8cbccc07078808 */ /* 0x000fe40002000000 */
[----:B------:R-:W-:-:S02]  /*0280*/  FSETP.GT.AND P3, PT, R9, 9.9999999600419720025e-13, PT ;  /* 0x2b8cbccc0900780b */ /* 0x000fc40003f64000 */
[C---:B------:R-:W-:Y:S02]  /*0290*/  FSETP.NAN.AND P4, PT, R6.reuse, R6, PT ;  /* 0x000000060600720b */ /* 0x040fe40003f88000 */
[----:B------:R-:W-:Y:S02]  /*02a0*/  FSETP.NAN.AND P6, PT, R5, R5, PT ;  /* 0x000000050500720b */ /* 0x000fe40003fc8000 */
[----:B------:R-:W-:Y:S02]  /*02b0*/  @!P1 FSEL R6, R6, 9.9999999600419720025e-13, P4 ;  /* 0x2b8cbccc06069808 */ /* 0x000fe40002000000 */
[----:B------:R-:W-:Y:S02]  /*02c0*/  FSETP.GT.AND P0, PT, R10, 9.9999999600419720025e-13, PT ;  /* 0x2b8cbccc0a00780b */ /* 0x000fe40003f04000 */
[----:B------:R-:W-:Y:S02]  /*02d0*/  FSETP.GT.AND P1, PT, R11, 9.9999999600419720025e-13, PT ;  /* 0x2b8cbccc0b00780b */ /* 0x000fe40003f24000 */
[----:B------:R-:W-:-:S02]  /*02e0*/  @!P5 FSEL R5, R5, 9.9999999600419720025e-13, P6 ;  /* 0x2b8cbccc0505d808 */ /* 0x000fc40003000000 */
[C---:B------:R-:W-:Y:S02]  /*02f0*/  FSETP.NAN.AND P5, PT, R8.reuse, R8, PT ;  /* 0x000000080800720b */ /* 0x040fe40003fa8000 */
[----:B------:R-:W-:Y:S02]  /*0300*/  FSETP.GT.AND P6, PT, |R7|, 8.50705917302346158658e+37, PT ;  /* 0x7e8000000700780b */ /* 0x000fe40003fc4200 */
[----:B------:R-:W-:Y:S02]  /*0310*/  FSETP.NAN.AND P4, PT, R9, R9, PT ;  /* 0x000000090900720b */ /* 0x000fe40003f88000 */
[----:B------:R-:W-:Y:S02]  /*0320*/  @!P2 FSEL R8, R8, 9.9999999600419720025e-13, P5 ;  /* 0x2b8cbccc0808a808 */ /* 0x000fe40002800000 */
[----:B------:R-:W-:Y:S02]  /*0330*/  FSETP.GEU.AND P5, PT, |R7|, 1.175494350822287508e-38, PT ;  /* 0x008000000700780b */ /* 0x000fe40003fae200 */
[----:B------:R-:W-:-:S02]  /*0340*/  @!P3 FSEL R9, R9, 9.9999999600419720025e-13, P4 ;  /* 0x2b8cbccc0909b808 */ /* 0x000fc40002000000 */
[C---:B------:R-:W-:Y:S02]  /*0350*/  FSETP.NAN.AND P2, PT, R10.reuse, R10, PT ;  /* 0x0000000a0a00720b */ /* 0x040fe40003f48000 */
[----:B------:R-:W-:Y:S01]  /*0360*/  FSETP.NAN.AND P4, PT, R11, R11, PT ;  /* 0x0000000b0b00720b */ /* 0x000fe20003f88000 */
[----:B------:R-:W-:Y:S01]  /*0370*/  @P6 FMUL R7, R7, 0.25 ;  /* 0x3e80000007076820 */ /* 0x000fe20000400000 */
[----:B------:R-:W-:Y:S01]  /*0380*/  @!P0 FSEL R10, R10, 9.9999999600419720025e-13, P2 ;  /* 0x2b8cbccc0a0a8808 */ /* 0x000fe20001000000 */
[----:B----4-:R-:W-:Y:S01]  /*0390*/  @P6 FMUL R19, R19, 0.25 ;  /* 0x3e80000013136820 */ /* 0x010fe20000400000 */
[----:B------:R-:W-:Y:S02]  /*03a0*/  @!P1 FSEL R11, R11, 9.9999999600419720025e-13, P4 ;  /* 0x2b8cbccc0b0b9808 */ /* 0x000fe40002000000 */
[----:B------:R-:W-:Y:S01]  /*03b0*/  FSETP.GT.AND P3, PT, |R4|, 8.50705917302346158658e+37, PT ;  /* 0x7e8000000400780b */ /* 0x000fe20003f64200 */
[----:B------:R-:W-:Y:S01]  /*03c0*/  @!P5 FMUL R7, R7, 16777216 ;  /* 0x4b8000000707d820 */ /* 0x000fe20000400000 */
[----:B------:R-:W-:Y:S01]  /*03d0*/  FSETP.GT.AND P0, PT, |R5|, 8.50705917302346158658e+37, PT ;  /* 0x7e8000000500780b */ /* 0x000fe20003f04200 */
[----:B------:R-:W-:Y:S01]  /*03e0*/  @!P5 FMUL R19, R19, 16777216 ;  /* 0x4b8000001313d820 */ /* 0x000fe20000400000 */
[----:B------:R-:W-:Y:S01]  /*03f0*/  FSETP.GT.AND P4, PT, |R6|, 8.50705917302346158658e+37, PT ;  /* 0x7e8000000600780b */ /* 0x000fe20003f84200 */
[----:B------:R-:W1:Y:S01]  /*0400*/  MUFU.RCP R20, R7 ;  /* 0x0000000700147308 */ /* 0x000e620000001000 */
[----:B------:R-:W-:-:S02]  /*0410*/  FSETP.GEU.AND P2, PT, |R4|, 1.175494350822287508e-38, PT ;  /* 0x008000000400780b */ /* 0x000fc40003f4e200 */
[C---:B------:R-:W-:Y:S02]  /*0420*/  FSETP.GEU.AND P1, PT, |R5|.reuse, 1.175494350822287508e-38, PT ;  /* 0x008000000500780b */ /* 0x040fe40003f2e200 */
[----:B------:R-:W-:Y:S02]  /*0430*/  FSETP.GEU.AND P6, PT, |R6|, 1.175494350822287508e-38, PT ;  /* 0x008000000600780b */ /* 0x000fe40003fce200 */
[----:B------:R-:W-:Y:S01]  /*0440*/  FSETP.GT.AND P5, PT, |R8|, 8.50705917302346158658e+37, PT ;  /* 0x7e8000000800780b */ /* 0x000fe20003fa4200 */
[----:B------:R-:W-:Y:S01]  /*0450*/  @P3 FMUL R4, R4, 0.25 ;  /* 0x3e80000004043820 */ /* 0x000fe20000400000 */
[----:B------:R-:W-:Y:S01]  /*0460*/  @P3 FMUL R16, R16, 0.25 ;  /* 0x3e80000010103820 */ /* 0x000fe20000400000 */
[----:B------:R-:W-:Y:S01]  /*0470*/  @P0 FMUL R5, R5, 0.25 ;  /* 0x3e80000005050820 */ /* 0x000fe20000400000 */
[----:B------:R-:W-:Y:S01]  /*0480*/  @P0 FMUL R17, R17, 0.25 ;  /* 0x3e80000011110820 */ /* 0x000fe20000400000 */
[----:B------:R-:W-:Y:S01]  /*0490*/  @P4 FMUL R6, R6, 0.25 ;  /* 0x3e80000006064820 */ /* 0x000fe20000400000 */
[----:B------:R-:W-:Y:S01]  /*04a0*/  @P4 FMUL R18, R18, 0.25 ;  /* 0x3e80000012124820 */ /* 0x000fe20000400000 */
[----:B------:R-:W-:Y:S01]  /*04b0*/  @!P2 FMUL R4, R4, 16777216 ;  /* 0x4b8000000404a820 */ /* 0x000fe20000400000 */
[----:B------:R-:W-:Y:S01]  /*04c0*/  @!P2 FMUL R16, R16, 16777216 ;  /* 0x4b8000001010a820 */ /* 0x000fe20000400000 */
[----:B------:R-:W-:Y:S01]  /*04d0*/  @!P1 FMUL R5, R5, 16777216 ;  /* 0x4b80000005059820 */ /* 0x000fe20000400000 */
[----:B------:R-:W-:Y:S01]  /*04e0*/  @!P1 FMUL R17, R17, 16777216 ;  /* 0x4b80000011119820 */ /* 0x000fe20000400000 */
[----:B------:R-:W-:Y:S01]  /*04f0*/  @!P6 FMUL R6, R6, 16777216 ;  /* 0x4b8000000606e820 */ /* 0x000fe20000400000 */
[----:B------:R-:W-:Y:S01]  /*0500*/  @!P6 FMUL R18, R18, 16777216 ;  /* 0x4b8000001212e820 */ /* 0x000fe20000400000 */
[----:B------:R-:W-:Y:S01]  /*0510*/  FSETP.GT.AND P2, PT, |R9|, 8.50705917302346158658e+37, PT ;  /* 0x7e8000000900780b */ /* 0x000fe20003f44200 */
[----:B-----5:R-:W-:Y:S01]  /*0520*/  @P5 FMUL R12, R12, 0.25 ;  /* 0x3e8000000c0c5820 */ /* 0x020fe20000400000 */
[----:B------:R-:W-:Y:S01]  /*0530*/  FSETP.GT.AND P1, PT, |R10|, 8.50705917302346158658e+37, PT ;  /* 0x7e8000000a00780b */ /* 0x000fe20003f24200 */
[----:B------:R-:W2:Y:S01]  /*0540*/  MUFU.RCP R21, R4 ;  /* 0x0000000400157308 */ /* 0x000ea20000001000 */
[----:B------:R-:W-:Y:S01]  /*0550*/  FSETP.GT.AND P6, PT, |R11|, 8.50705917302346158658e+37, PT ;  /* 0x7e8000000b00780b */ /* 0x000fe20003fc4200 */
[----:B-1----:R-:W-:Y:S01]  /*0560*/  FMUL R19, R20, R19 ;  /* 0x0000001314137220 */ /* 0x002fe20000400000 */
[C---:B------:R-:W-:Y:S01]  /*0570*/  FSETP.GEU.AND P3, PT, |R8|.reuse, 1.175494350822287508e-38, PT ;  /* 0x008000000800780b */ /* 0x040fe20003f6e200 */
[----:B------:R-:W-:Y:S01]  /*0580*/  @P5 FMUL R8, R8, 0.25 ;  /* 0x3e80000008085820 */ /* 0x000fe20000400000 */
[----:B------:R-:W-:-:S02]  /*0590*/  FSETP.GEU.AND P0, PT, |R9|, 1.175494350822287508e-38, PT ;  /* 0x008000000900780b */ /* 0x000fc40003f0e200 */
[C---:B------:R-:W-:Y:S01]  /*05a0*/  FSETP.GEU.AND P4, PT, |R10|.reuse, 1.175494350822287508e-38, PT ;  /* 0x008000000a00780b */ /* 0x040fe20003f8e200 */
[----:B------:R-:W1:Y:S01]  /*05b0*/  MUFU.RCP R0, R5 ;  /* 0x0000000500007308 */ /* 0x000e620000001000 */
[----:B------:R-:W-:Y:S01]  /*05c0*/  FSETP.GEU.AND P5, PT, |R11|, 1.175494350822287508e-38, PT ;  /* 0x008000000b00780b */ /* 0x000fe20003fae200 */
[----:B------:R-:W-:Y:S01]  /*05d0*/  @P2 FMUL R9, R9, 0.25 ;  /* 0x3e80000009092820 */ /* 0x000fe20000400000 */
[----:B------:R-:W-:Y:S01]  /*05e0*/  @P2 FMUL R13, R13, 0.25 ;  /* 0x3e8000000d0d2820 */ /* 0x000fe20000400000 */
[----:B------:R-:W-:Y:S01]  /*05f0*/  @P1 FMUL R10, R10, 0.25 ;  /* 0x3e8000000a0a1820 */ /* 0x000fe20000400000 */
[----:B------:R-:W-:Y:S01]  /*0600*/  @P1 FMUL R14, R14, 0.25 ;  /* 0x3e8000000e0e1820 */ /* 0x000fe20000400000 */
[----:B------:R-:W-:Y:S01]  /*0610*/  @P6 FMUL R11, R11, 0.25 ;  /* 0x3e8000000b0b6820 */ /* 0x000fe20000400000 */
[----:B------:R-:W-:Y:S01]  /*0620*/  @P6 FMUL R15, R15, 0.25 ;  /* 0x3e8000000f0f6820 */ /* 0x000fe20000400000 */
[----:B------:R-:W-:Y:S01]  /*0630*/  @!P3 FMUL R8, R8, 16777216 ;  /* 0x4b8000000808b820 */ /* 0x000fe20000400000 */
[----:B------:R-:W3:Y:S01]  /*0640*/  MUFU.RCP R7, R6 ;  /* 0x0000000600077308 */ /* 0x000ee20000001000 */
[----:B------:R-:W-:Y:S01]  /*0650*/  @!P0 FMUL R9, R9, 16777216 ;  /* 0x4b80000009098820 */ /* 0x000fe20000400000 */
[----:B------:R-:W-:Y:S01]  /*0660*/  @!P3 FMUL R12, R12, 16777216 ;  /* 0x4b8000000c0cb820 */ /* 0x000fe20000400000 */
[----:B------:R-:W-:Y:S01]  /*0670*/  @!P4 FMUL R10, R10, 16777216 ;  /* 0x4b8000000a0ac820 */ /* 0x000fe20000400000 */
[----:B------:R-:W-:Y:S01]  /*0680*/  @!P0 FMUL R13, R13, 16777216 ;  /* 0x4b8000000d0d8820 */ /* 0x000fe20000400000 */
[----:B------:R-:W-:Y:S01]  /*0690*/  @!P5 FMUL R11, R11, 16777216 ;  /* 0x4b8000000b0bd820 */ /* 0x000fe20000400000 */
[----:B------:R-:W-:Y:S01]  /*06a0*/  @!P4 FMUL R14, R14, 16777216 ;  /* 0x4b8000000e0ec820 */ /* 0x000fe20000400000 */
[----:B------:R-:W-:Y:S01]  /*06b0*/  @!P5 FMUL R15, R15, 16777216 ;  /* 0x4b8000000f0fd820 */ /* 0x000fe20000400000 */
[----:B------:R-:W4:Y:S01]  /*06c0*/  MUFU.RCP R5, R8 ;  /* 0x0000000800057308 */ /* 0x000f220000001000 */
[----:B--2---:R-:W-:Y:S01]  /*06d0*/  FMUL R16, R21, R16 ;  /* 0x0000001015107220 */ /* 0x004fe20000400000 */
[----:B-1----:R-:W-:Y:S01]  /*06e0*/  FMUL R17, R0, R17 ;  /* 0x0000001100117220 */ /* 0x002fe20000400000 */
[----:B---3--:R-:W-:-:S05]  /*06f0*/  FMUL R18, R7, R18 ;  /* 0x0000001207127220 */ /* 0x008fca0000400000 */
[----:B------:R-:W1:Y:S01]  /*0700*/  MUFU.RCP R4, R9 ;  /* 0x0000000900047308 */ /* 0x000e620000001000 */
[----:B------:R-:W-:Y:S01]  /*0710*/  STG.E.128 desc[UR4][R2.64], R16 ;  /* 0x0000001002007986 */ /* 0x000fe2000c101d04 */
[----:B----4-:R-:W-:-:S06]  /*0720*/  FMUL R12, R5, R12 ;  /* 0x0000000c050c7220 */ /* 0x010fcc0000400000 */
[----:B------:R-:W2:Y:S01]  /*0730*/  MUFU.RCP R23, R10 ;  /* 0x0000000a00177308 */ /* 0x000ea20000001000 */
[----:B-1----:R-:W-:-:S07]  /*0740*/  FMUL R13, R4, R13 ;  /* 0x0000000d040d7220 */ /* 0x002fce0000400000 */
[----:B------:R-:W1:Y:S01]  /*0750*/  MUFU.RCP R6, R11 ;  /* 0x0000000b00067308 */ /* 0x000e620000001000 */
[----:B--2---:R-:W-:Y:S01]  /*0760*/  FMUL R14, R23, R14 ;  /* 0x0000000e170e7220 */ /* 0x004fe20000400000 */
[----:B-1----:R-:W-:-:S05]  /*0770*/  FMUL R15, R6, R15 ;  /* 0x0000000f060f7220 */ /* 0x002fca0000400000 */
[----:B------:R-:W-:Y:S01]  /*0780*/  STG.E.128 desc[UR4][R2.64+0x800], R12 ;  /* 0x0008000c02007986 */ /* 0x000fe2000c101d04 */
[----:B------:R-:W-:Y:S05]  /*0790*/  EXIT ;  /* 0x000000000000794d */ /* 0x000fea0003800000 */
.L_x_0:
[----:B------:R-:W-:-:S00]  /*07a0*/  BRA `(.L_x_0) ;  /* 0xfffffffc00fc7947 */ /* 0x000fc0000383ffff */
[----:B------:R-:W-:-:S00]  /*07b0*/  NOP ;  /* 0x0000000000007918 */ /* 0x000fc00000000000 */
        /* <DEDUP_REMOVED lines=12> */
.L_x_1:


//--------------------- .nv.constant0.triton_poi_fused_div_33 --------------------------
	.section	.nv.constant0.triton_poi_fused_div_33,"a",@progbits
	.sectionflags	@""
	.align	4
.nv.constant0.triton_poi_fused_div_33:
	.zero		548
